//
// Generated by NVIDIA NVVM Compiler
//
// Compiler Build ID: CL-36424714
// Cuda compilation tools, release 13.0, V13.0.88
// Based on NVVM 20.0.0
//

.version 9.0
.target sm_100
.address_size 64

	// .globl	_Z18add_vectors_kernelPfS_S_

.visible .entry _Z18add_vectors_kernelPfS_S_(
	.param .u64 .ptr .align 1 _Z18add_vectors_kernelPfS_S__param_0,
	.param .u64 .ptr .align 1 _Z18add_vectors_kernelPfS_S__param_1,
	.param .u64 .ptr .align 1 _Z18add_vectors_kernelPfS_S__param_2
)
{
	.reg .b32 	%r<2>;
	.reg .b32 	%f<6>;
	.reg .b64 	%rd<11>;

	ld.param.u64 	%rd1, [_Z18add_vectors_kernelPfS_S__param_0];
	ld.param.u64 	%rd2, [_Z18add_vectors_kernelPfS_S__param_1];
	ld.param.u64 	%rd3, [_Z18add_vectors_kernelPfS_S__param_2];
	cvta.to.global.u64 	%rd4, %rd1;
	cvta.to.global.u64 	%rd5, %rd3;
	cvta.to.global.u64 	%rd6, %rd2;
	mov.u32 	%r1, %tid.x;
	mul.wide.u32 	%rd7, %r1, 4;
	add.s64 	%rd8, %rd6, %rd7;
	ld.global.f32 	%f1, [%rd8];
	add.s64 	%rd9, %rd5, %rd7;
	ld.global.f32 	%f2, [%rd9];
	add.f32 	%f3, %f1, %f2;
	add.s64 	%rd10, %rd4, %rd7;
	ld.global.f32 	%f4, [%rd10];
	add.f32 	%f5, %f4, %f3;
	st.global.f32 	[%rd10], %f5;
	ret;

}


// ===== COMPILED SASS (sm_100) =====

	.target	sm_100

	.elftype	@"ET_EXEC"


//--------------------- .note.nv.tkinfo           --------------------------
	.section	.note.nv.tkinfo,"",@"SHT_NOTE"
	.sectionflags	@"SHF_NOTE_NV_TKINFO"
	.tkinfo
        /*0018*/ 	.word	0x00000002
        /*0030*/ 	.string	""
        /*0030*/ 	.string	"ptxas"
        /*0030*/ 	.string	"Cuda compilation tools, release 13.0, V13.0.88"
        /*0030*/ 	.string	"Build cuda_13.0.r13.0/compiler.36424714_0"
        /*0030*/ 	.string	"-arch sm_100 -m 64 "



//--------------------- .note.nv.cuinfo           --------------------------
	.section	.note.nv.cuinfo,"",@"SHT_NOTE"
	.sectionflags	@"SHF_NOTE_NV_CUINFO"
        /*0018*/ 	.short	0x0002
        /*001a*/ 	.short	0x0064
        /*001c*/ 	.short	0x0082
	.zero		2


//--------------------- .nv.info                  --------------------------
	.section	.nv.info,"",@"SHT_CUDA_INFO"
	.align	4


	//----- nvinfo : EIATTR_REGCOUNT
	.align		4
        /*0000*/ 	.byte	0x04, 0x2f
        /*0002*/ 	.short	(.L_1 - .L_0)
	.align		4
.L_0:
        /*0004*/ 	.word	index@(_Z18add_vectors_kernelPfS_S_)
        /*0008*/ 	.word	0x0000000c


	//----- nvinfo : EIATTR_FRAME_SIZE
	.align		4
.L_1:
        /*000c*/ 	.byte	0x04, 0x11
        /*000e*/ 	.short	(.L_3 - .L_2)
	.align		4
.L_2:
        /*0010*/ 	.word	index@(_Z18add_vectors_kernelPfS_S_)
        /*0014*/ 	.word	0x00000000


	//----- nvinfo : EIATTR_MIN_STACK_SIZE
	.align		4
.L_3:
        /*0018*/ 	.byte	0x04, 0x12
        /*001a*/ 	.short	(.L_5 - .L_4)
	.align		4
.L_4:
        /*001c*/ 	.word	index@(_Z18add_vectors_kernelPfS_S_)
        /*0020*/ 	.word	0x00000000
.L_5:


//--------------------- .nv.compat                --------------------------
	.section	.nv.compat,"",@"SHT_CUDA_COMPAT_INFO"
	.align	4
        /*0000*/ 	.byte	0x02, 0x09, 0x00, 0x00, 0x02, 0x02, 0x01, 0x00, 0x02, 0x05, 0x05, 0x00, 0x03, 0x07, 0x01, 0x01
        /*0010*/ 	.byte	0x02, 0x03, 0x00, 0x00, 0x02, 0x06, 0x01, 0x00, 0x04, 0x0b, 0x08, 0x00, 0x09, 0x00, 0x00, 0x00
        /*0020*/ 	.byte	0x00, 0x00, 0x00, 0x00


//--------------------- .nv.info._Z18add_vectors_kernelPfS_S_ --------------------------
	.section	.nv.info._Z18add_vectors_kernelPfS_S_,"",@"SHT_CUDA_INFO"
	.sectionflags	@""
	.align	4


	//----- nvinfo : EIATTR_CUDA_API_VERSION
	.align		4
        /*0000*/ 	.byte	0x04, 0x37
        /*0002*/ 	.short	(.L_7 - .L_6)
.L_6:
        /*0004*/ 	.word	0x00000082


	//----- nvinfo : EIATTR_KPARAM_INFO
	.align		4
.L_7:
        /*0008*/ 	.byte	0x04, 0x17
        /*000a*/ 	.short	(.L_9 - .L_8)
.L_8:
        /*000c*/ 	.word	0x00000000
        /*0010*/ 	.short	0x0002
        /*0012*/ 	.short	0x0010
        /*0014*/ 	.byte	0x00, 0xf5, 0x21, 0x00


	//----- nvinfo : EIATTR_KPARAM_INFO
	.align		4
.L_9:
        /*0018*/ 	.byte	0x04, 0x17
        /*001a*/ 	.short	(.L_11 - .L_10)
.L_10:
        /*001c*/ 	.word	0x00000000
        /*0020*/ 	.short	0x0001
        /*0022*/ 	.short	0x0008
        /*0024*/ 	.byte	0x00, 0xf5, 0x21, 0x00


	//----- nvinfo : EIATTR_KPARAM_INFO
	.align		4
.L_11:
        /*0028*/ 	.byte	0x04, 0x17
        /*002a*/ 	.short	(.L_13 - .L_12)
.L_12:
        /*002c*/ 	.word	0x00000000
        /*0030*/ 	.short	0x0000
        /*0032*/ 	.short	0x0000
        /*0034*/ 	.byte	0x00, 0xf5, 0x21, 0x00


	//----- nvinfo : EIATTR_SPARSE_MMA_MASK
	.align		4
.L_13:
        /*0038*/ 	.byte	0x03, 0x50
        /*003a*/ 	.short	0x0000


	//----- nvinfo : EIATTR_MAXREG_COUNT
	.align		4
        /*003c*/ 	.byte	0x03, 0x1b
        /*003e*/ 	.short	0x00ff


	//----- nvinfo : EIATTR_MERCURY_ISA_VERSION
	.align		4
        /*0040*/ 	.byte	0x03, 0x5f
        /*0042*/ 	.short	0x0101


	//----- nvinfo : EIATTR_VRC_CTA_INIT_COUNT
	.align		4
        /*0044*/ 	.byte	0x02, 0x4a
	.zero		1
	.zero		1


	//----- nvinfo : EIATTR_EXIT_INSTR_OFFSETS
	.align		4
        /*0048*/ 	.byte	0x04, 0x1c
        /*004a*/ 	.short	(.L_15 - .L_14)


	//   ....[0]....
.L_14:
        /*004c*/ 	.word	0x000000f0


	//----- nvinfo : EIATTR_CBANK_PARAM_SIZE
	.align		4
.L_15:
        /*0050*/ 	.byte	0x03, 0x19
        /*0052*/ 	.short	0x0018


	//----- nvinfo : EIATTR_PARAM_CBANK
	.align		4
        /*0054*/ 	.byte	0x04, 0x0a
        /*0056*/ 	.short	(.L_17 - .L_16)
	.align		4
.L_16:
        /*0058*/ 	.word	index@(.nv.constant0._Z18add_vectors_kernelPfS_S_)
        /*005c*/ 	.short	0x0380
        /*005e*/ 	.short	0x0018


	//----- nvinfo : EIATTR_SW_WAR
	.align		4
.L_17:
        /*0060*/ 	.byte	0x04, 0x36
        /*0062*/ 	.short	(.L_19 - .L_18)
.L_18:
        /*0064*/ 	.word	0x00000008
.L_19:


//--------------------- .nv.callgraph             --------------------------
	.section	.nv.callgraph,"",@"SHT_CUDA_CALLGRAPH"
	.align	4
	.sectionentsize	8
	.align		4
        /*0000*/ 	.word	0x00000000
	.align		4
        /*0004*/ 	.word	0xffffffff
	.align		4
        /*0008*/ 	.word	0x00000000
	.align		4
        /*000c*/ 	.word	0xfffffffe
	.align		4
        /*0010*/ 	.word	0x00000000
	.align		4
        /*0014*/ 	.word	0xfffffffd
	.align		4
        /*0018*/ 	.word	0x00000000
	.align		4
        /*001c*/ 	.word	0xfffffffc


//--------------------- .text._Z18add_vectors_kernelPfS_S_ --------------------------
	.section	.text._Z18add_vectors_kernelPfS_S_,"ax",@progbits
	.align	128
        .global         _Z18add_vectors_kernelPfS_S_
        .type           _Z18add_vectors_kernelPfS_S_,@function
        .size           _Z18add_vectors_kernelPfS_S_,(.L_x_1 - _Z18add_vectors_kernelPfS_S_)
        .other          _Z18add_vectors_kernelPfS_S_,@"STO_CUDA_ENTRY STV_DEFAULT"
_Z18add_vectors_kernelPfS_S_:
.text._Z18add_vectors_kernelPfS_S_:
[----:B------:R-:W-:Y:S01]  /*0000*/  LDC R1, c[0x0][0x37c] ;  /* 0x0000df00ff017b82 */ /* 0x000fe20000000800 */
[----:B------:R-:W0:Y:S07]  /*0010*/  S2R R9, SR_TID.X ;  /* 0x0000000000097919 */ /* 0x000e2e0000002100 */
[----:B------:R-:W0:Y:S01]  /*0020*/  LDC.64 R2, c[0x0][0x388] ;  /* 0x0000e200ff027b82 */ /* 0x000e220000000a00 */
[----:B------:R-:W1:Y:S07]  /*0030*/  LDCU.64 UR4, c[0x0][0x358] ;  /* 0x00006b00ff0477ac */ /* 0x000e6e0008000a00 */
[----:B------:R-:W2:Y:S08]  /*0040*/  LDC.64 R4, c[0x0][0x390] ;  /* 0x0000e400ff047b82 */ /* 0x000eb00000000a00 */
[----:B------:R-:W3:Y:S01]  /*0050*/  LDC.64 R6, c[0x0][0x380] ;  /* 0x0000e000ff067b82 */ /* 0x000ee20000000a00 */
[----:B0-----:R-:W-:-:S04]  /*0060*/  IMAD.WIDE.U32 R2, R9, 0x4, R2 ;  /* 0x0000000409027825 */ /* 0x001fc800078e0002 */
[C---:B--2---:R-:W-:Y:S02]  /*0070*/  IMAD.WIDE.U32 R4, R9.reuse, 0x4, R4 ;  /* 0x0000000409047825 */ /* 0x044fe400078e0004 */
[----:B-1----:R-:W2:Y:S02]  /*0080*/  LDG.E R2, desc[UR4][R2.64] ;  /* 0x0000000402027981 */ /* 0x002ea4000c1e1900 */
[----:B---3--:R-:W-:Y:S02]  /*0090*/  IMAD.WIDE.U32 R6, R9, 0x4, R6 ;  /* 0x0000000409067825 */ /* 0x008fe400078e0006 */
[----:B------:R-:W2:Y:S04]  /*00a0*/  LDG.E R5, desc[UR4][R4.64] ;  /* 0x0000000404057981 */ /* 0x000ea8000c1e1900 */
[----:B------:R-:W3:Y:S01]  /*00b0*/  LDG.E R9, desc[UR4][R6.64] ;  /* 0x0000000406097981 */ /* 0x000ee2000c1e1900 */
[----:B--2---:R-:W-:-:S04]  /*00c0*/  FADD R0, R2, R5 ;  /* 0x0000000502007221 */ /* 0x004fc80000000000 */
[----:B---3--:R-:W-:-:S05]  /*00d0*/  FADD R9, R0, R9 ;  /* 0x0000000900097221 */ /* 0x008fca0000000000 */
[----:B------:R-:W-:Y:S01]  /*00e0*/  STG.E desc[UR4][R6.64], R9 ;  /* 0x0000000906007986 */ /* 0x000fe2000c101904 */
[----:B------:R-:W-:Y:S05]  /*00f0*/  EXIT ;  /* 0x000000000000794d */ /* 0x000fea0003800000 */
.L_x_0:
[----:B------:R-:W-:-:S00]  /*0100*/  BRA `(.L_x_0) ;  /* 0xfffffffc00fc7947 */ /* 0x000fc0000383ffff */
[----:B------:R-:W-:-:S00]  /*0110*/  NOP ;  /* 0x0000000000007918 */ /* 0x000fc00000000000 */
        /* <DEDUP_REMOVED lines=14> */
.L_x_1:


//--------------------- .nv.shared.reserved.0     --------------------------
	.section	.nv.shared.reserved.0,"aw",@nobits
	.weak		__nv_reservedSMEM_offset_0_alias
	.size		__nv_reservedSMEM_offset_0_alias, 0, 64
	.other		__nv_reservedSMEM_offset_0_alias,@"STO_CUDA_RESERVED_SHARED STV_DEFAULT"
__nv_reservedSMEM_offset_0_alias:
	.zero		0
	.zero		64


//--------------------- .nv.constant0._Z18add_vectors_kernelPfS_S_ --------------------------
	.section	.nv.constant0._Z18add_vectors_kernelPfS_S_,"a",@progbits
	.sectionflags	@""
	.align	4
.nv.constant0._Z18add_vectors_kernelPfS_S_:
	.zero		920


//--------------------- SYMBOLS --------------------------

	.type		.nv.reservedSmem.offset0,@object
	.size		.nv.reservedSmem.offset0,0x4
